//
// Generated by NVIDIA NVVM Compiler
//
// Compiler Build ID: CL-36424714
// Cuda compilation tools, release 13.0, V13.0.88
// Based on NVVM 20.0.0
//

.version 9.0
.target sm_100
.address_size 64

	// .globl	_Z7searchbPcyjPsi
.extern .func  (.param .b32 func_retval0) vprintf
(
	.param .b64 vprintf_param_0,
	.param .b64 vprintf_param_1
)
;
.const .align 1 .b8 cpattern[512];
// _ZZ18searchb_all_sharedPcS_yjPsiE12allpattern_s has been demoted
.global .align 1 .b8 $str[8] = {107, 101, 114, 110, 101, 108, 10};
.global .align 1 .b8 $str$1[13] = {102, 105, 114, 115, 116, 32, 109, 97, 116, 99, 104, 10};

.visible .entry _Z7searchbPcyjPsi(
	.param .u64 .ptr .align 1 _Z7searchbPcyjPsi_param_0,
	.param .u64 _Z7searchbPcyjPsi_param_1,
	.param .u32 _Z7searchbPcyjPsi_param_2,
	.param .u64 .ptr .align 1 _Z7searchbPcyjPsi_param_3,
	.param .u32 _Z7searchbPcyjPsi_param_4
)
{
	.reg .pred 	%p<11>;
	.reg .b16 	%rs<11>;
	.reg .b32 	%r<17>;
	.reg .b64 	%rd<36>;

	ld.param.u64 	%rd17, [_Z7searchbPcyjPsi_param_0];
	ld.param.u64 	%rd18, [_Z7searchbPcyjPsi_param_1];
	ld.param.u32 	%rd19, [_Z7searchbPcyjPsi_param_2];
	ld.param.u64 	%rd16, [_Z7searchbPcyjPsi_param_3];
	ld.param.u32 	%r6, [_Z7searchbPcyjPsi_param_4];
	cvta.to.global.u64 	%rd1, %rd17;
	mov.u32 	%r7, %ctaid.x;
	mov.u32 	%r1, %ntid.x;
	mov.u32 	%r8, %tid.x;
	mad.lo.s32 	%r9, %r7, %r1, %r8;
	cvt.u64.u32 	%rd34, %r9;
	bar.sync 	0;
	mov.u64 	%rd20, $str;
	cvta.global.u64 	%rd21, %rd20;
	{ // callseq 0, 0
	.param .b64 param0;
	st.param.b64 	[param0], %rd21;
	.param .b64 param1;
	st.param.b64 	[param1], 0;
	.param .b32 retval0;
	call.uni (retval0), 
	vprintf, 
	(
	param0, 
	param1
	);
	ld.param.b32 	%r10, [retval0];
	} // callseq 0
	sub.s64 	%rd22, %rd18, %rd19;
	add.s64 	%rd3, %rd22, 1;
	setp.le.u64 	%p1, %rd3, %rd34;
	@%p1 bra 	$L__BB0_12;
	setp.lt.s32 	%p2, %r6, 1;
	mov.u32 	%r12, %nctaid.x;
	mul.lo.s32 	%r2, %r1, %r12;
	@%p2 bra 	$L__BB0_12;
	add.s64 	%rd4, %rd1, 1;
	cvta.to.global.u64 	%rd5, %rd16;
	cvt.s64.s32 	%rd6, %r2;
$L__BB0_3:
	add.s64 	%rd8, %rd1, %rd34;
	shl.b64 	%rd23, %rd34, 1;
	add.s64 	%rd9, %rd5, %rd23;
	add.s64 	%rd10, %rd4, %rd34;
	mov.b32 	%r16, 0;
$L__BB0_4:
	shl.b32 	%r4, %r16, 5;
	cvt.u64.u32 	%rd24, %r4;
	mov.u64 	%rd25, cpattern;
	add.s64 	%rd11, %rd25, %rd24;
	ld.global.u8 	%rs4, [%rd8];
	ld.const.u8 	%rs5, [%rd11];
	setp.ne.s16 	%p3, %rs4, %rs5;
	@%p3 bra 	$L__BB0_9;
	mov.u64 	%rd26, $str$1;
	cvta.global.u64 	%rd27, %rd26;
	{ // callseq 1, 0
	.param .b64 param0;
	st.param.b64 	[param0], %rd27;
	.param .b64 param1;
	st.param.b64 	[param1], 0;
	.param .b32 retval0;
	call.uni (retval0), 
	vprintf, 
	(
	param0, 
	param1
	);
	ld.param.b32 	%r14, [retval0];
	} // callseq 1
	ld.const.u8 	%rs10, [%rd11+1];
	setp.eq.s16 	%p4, %rs10, 0;
	@%p4 bra 	$L__BB0_9;
	add.s64 	%rd12, %rd11, 2;
	mov.b64 	%rd35, 0;
$L__BB0_7:
	add.s64 	%rd14, %rd35, 1;
	add.s64 	%rd32, %rd10, %rd35;
	ld.global.u8 	%rs6, [%rd32];
	setp.ne.s16 	%p5, %rs6, %rs10;
	@%p5 bra 	$L__BB0_10;
	add.s64 	%rd33, %rd12, %rd35;
	ld.const.u8 	%rs10, [%rd33];
	setp.ne.s16 	%p6, %rs10, 0;
	setp.lt.u64 	%p7, %rd14, 31;
	and.pred  	%p8, %p6, %p7;
	mov.u64 	%rd35, %rd14;
	@%p8 bra 	$L__BB0_7;
$L__BB0_9:
	ld.global.u16 	%rs8, [%rd9];
	add.s16 	%rs9, %rs8, 1;
	st.global.u16 	[%rd9], %rs9;
$L__BB0_10:
	add.s32 	%r16, %r16, 1;
	setp.ne.s32 	%p9, %r16, %r6;
	@%p9 bra 	$L__BB0_4;
	add.s64 	%rd34, %rd34, %rd6;
	setp.lt.u64 	%p10, %rd34, %rd3;
	@%p10 bra 	$L__BB0_3;
$L__BB0_12:
	ret;

}
	// .globl	_Z11searchb_allPcyjPsi
.visible .entry _Z11searchb_allPcyjPsi(
	.param .u64 .ptr .align 1 _Z11searchb_allPcyjPsi_param_0,
	.param .u64 _Z11searchb_allPcyjPsi_param_1,
	.param .u32 _Z11searchb_allPcyjPsi_param_2,
	.param .u64 .ptr .align 1 _Z11searchb_allPcyjPsi_param_3,
	.param .u32 _Z11searchb_allPcyjPsi_param_4
)
{
	.reg .pred 	%p<14>;
	.reg .b16 	%rs<8>;
	.reg .b32 	%r<12>;
	.reg .b64 	%rd<27>;

	ld.param.u64 	%rd14, [_Z11searchb_allPcyjPsi_param_0];
	ld.param.u64 	%rd15, [_Z11searchb_allPcyjPsi_param_1];
	ld.param.u32 	%rd17, [_Z11searchb_allPcyjPsi_param_2];
	ld.param.u64 	%rd16, [_Z11searchb_allPcyjPsi_param_3];
	ld.param.u32 	%r5, [_Z11searchb_allPcyjPsi_param_4];
	mov.u32 	%r6, %ctaid.x;
	mov.u32 	%r1, %ntid.x;
	mov.u32 	%r7, %tid.x;
	mad.lo.s32 	%r8, %r6, %r1, %r7;
	cvt.u64.u32 	%rd25, %r8;
	sub.s64 	%rd18, %rd15, %rd17;
	add.s64 	%rd2, %rd18, 1;
	setp.le.u64 	%p3, %rd2, %rd25;
	@%p3 bra 	$L__BB1_13;
	setp.lt.s32 	%p4, %r5, 1;
	mov.u32 	%r9, %nctaid.x;
	mul.lo.s32 	%r2, %r1, %r9;
	@%p4 bra 	$L__BB1_13;
	cvta.to.global.u64 	%rd3, %rd14;
	cvta.to.global.u64 	%rd4, %rd16;
	cvt.s64.s32 	%rd5, %r2;
	mov.u64 	%rd21, cpattern;
$L__BB1_3:
	add.s64 	%rd7, %rd3, %rd25;
	shl.b64 	%rd19, %rd25, 1;
	add.s64 	%rd8, %rd4, %rd19;
	mov.b32 	%r11, 0;
$L__BB1_4:
	mul.wide.u32 	%rd20, %r11, 32;
	add.s64 	%rd9, %rd21, %rd20;
	ld.global.u8 	%rs1, [%rd7];
	ld.const.u8 	%rs2, [%rd9];
	setp.ne.s16 	%p5, %rs1, %rs2;
	@%p5 bra 	$L__BB1_11;
	mov.b64 	%rd26, 1;
$L__BB1_6:
	add.s64 	%rd23, %rd25, %rd26;
	setp.ge.u64 	%p7, %rd23, %rd15;
	add.s64 	%rd11, %rd9, %rd26;
	mov.pred 	%p13, 0;
	@%p7 bra 	$L__BB1_8;
	ld.const.u8 	%rs3, [%rd11];
	setp.ne.s16 	%p13, %rs3, 0;
$L__BB1_8:
	setp.lt.u64 	%p8, %rd26, 32;
	and.pred  	%p9, %p8, %p13;
	@%p9 bra 	$L__BB1_10;
	ld.global.u16 	%rs4, [%rd8];
	add.s16 	%rs5, %rs4, 1;
	st.global.u16 	[%rd8], %rs5;
	bra.uni 	$L__BB1_11;
$L__BB1_10:
	add.s64 	%rd24, %rd7, %rd26;
	ld.global.u8 	%rs6, [%rd24];
	ld.const.u8 	%rs7, [%rd11];
	setp.eq.s16 	%p10, %rs6, %rs7;
	add.s64 	%rd26, %rd26, 1;
	@%p10 bra 	$L__BB1_6;
$L__BB1_11:
	add.s32 	%r11, %r11, 1;
	setp.ne.s32 	%p11, %r11, %r5;
	@%p11 bra 	$L__BB1_4;
	add.s64 	%rd25, %rd25, %rd5;
	setp.lt.u64 	%p12, %rd25, %rd2;
	@%p12 bra 	$L__BB1_3;
$L__BB1_13:
	ret;

}
	// .globl	_Z18searchb_all_sharedPcS_yjPsi
.visible .entry _Z18searchb_all_sharedPcS_yjPsi(
	.param .u64 .ptr .align 1 _Z18searchb_all_sharedPcS_yjPsi_param_0,
	.param .u64 .ptr .align 1 _Z18searchb_all_sharedPcS_yjPsi_param_1,
	.param .u64 _Z18searchb_all_sharedPcS_yjPsi_param_2,
	.param .u32 _Z18searchb_all_sharedPcS_yjPsi_param_3,
	.param .u64 .ptr .align 1 _Z18searchb_all_sharedPcS_yjPsi_param_4,
	.param .u32 _Z18searchb_all_sharedPcS_yjPsi_param_5
)
{
	.reg .pred 	%p<15>;
	.reg .b16 	%rs<9>;
	.reg .b32 	%r<24>;
	.reg .b64 	%rd<27>;
	// demoted variable
	.shared .align 1 .b8 _ZZ18searchb_all_sharedPcS_yjPsiE12allpattern_s[512];
	ld.param.u64 	%rd12, [_Z18searchb_all_sharedPcS_yjPsi_param_0];
	ld.param.u64 	%rd13, [_Z18searchb_all_sharedPcS_yjPsi_param_1];
	ld.param.u64 	%rd14, [_Z18searchb_all_sharedPcS_yjPsi_param_2];
	ld.param.u32 	%r10, [_Z18searchb_all_sharedPcS_yjPsi_param_3];
	ld.param.u64 	%rd15, [_Z18searchb_all_sharedPcS_yjPsi_param_4];
	ld.param.u32 	%r11, [_Z18searchb_all_sharedPcS_yjPsi_param_5];
	mov.u32 	%r12, %ctaid.x;
	mov.u32 	%r1, %ntid.x;
	mov.u32 	%r2, %tid.x;
	mad.lo.s32 	%r13, %r12, %r1, %r2;
	cvt.u64.u32 	%rd25, %r13;
	setp.gt.u32 	%p3, %r2, 511;
	@%p3 bra 	$L__BB2_2;
	cvta.to.global.u64 	%rd16, %rd13;
	cvt.u64.u32 	%rd17, %r2;
	add.s64 	%rd18, %rd16, %rd17;
	ld.global.u8 	%rs1, [%rd18];
	mov.u32 	%r14, _ZZ18searchb_all_sharedPcS_yjPsiE12allpattern_s;
	add.s32 	%r15, %r14, %r2;
	st.shared.u8 	[%r15], %rs1;
$L__BB2_2:
	bar.sync 	0;
	cvt.u64.u32 	%rd19, %r10;
	sub.s64 	%rd20, %rd14, %rd19;
	add.s64 	%rd2, %rd20, 1;
	setp.le.u64 	%p4, %rd2, %rd25;
	@%p4 bra 	$L__BB2_15;
	setp.lt.s32 	%p5, %r11, 1;
	mov.u32 	%r16, %nctaid.x;
	mul.lo.s32 	%r3, %r1, %r16;
	@%p5 bra 	$L__BB2_15;
	cvta.to.global.u64 	%rd3, %rd12;
	cvta.to.global.u64 	%rd4, %rd15;
	cvt.s64.s32 	%rd5, %r3;
	mov.u32 	%r18, _ZZ18searchb_all_sharedPcS_yjPsiE12allpattern_s;
$L__BB2_5:
	add.s64 	%rd7, %rd3, %rd25;
	shl.b64 	%rd21, %rd25, 1;
	add.s64 	%rd8, %rd4, %rd21;
	mov.b32 	%r22, 0;
$L__BB2_6:
	shl.b32 	%r5, %r22, 5;
	add.s32 	%r19, %r18, %r5;
	ld.global.u8 	%rs2, [%rd7];
	ld.shared.u8 	%rs3, [%r19];
	setp.ne.s16 	%p6, %rs2, %rs3;
	@%p6 bra 	$L__BB2_13;
	add.s32 	%r23, %r19, 1;
	mov.b64 	%rd26, 1;
$L__BB2_8:
	add.s64 	%rd23, %rd25, %rd26;
	setp.ge.u64 	%p8, %rd23, %rd14;
	mov.pred 	%p14, 0;
	@%p8 bra 	$L__BB2_10;
	ld.shared.u8 	%rs4, [%r23];
	setp.ne.s16 	%p14, %rs4, 0;
$L__BB2_10:
	setp.lt.u64 	%p9, %rd26, 32;
	and.pred  	%p10, %p9, %p14;
	@%p10 bra 	$L__BB2_12;
	ld.global.u16 	%rs5, [%rd8];
	add.s16 	%rs6, %rs5, 1;
	st.global.u16 	[%rd8], %rs6;
	bra.uni 	$L__BB2_13;
$L__BB2_12:
	add.s64 	%rd24, %rd7, %rd26;
	ld.global.u8 	%rs7, [%rd24];
	ld.shared.u8 	%rs8, [%r23];
	setp.eq.s16 	%p11, %rs7, %rs8;
	add.s64 	%rd26, %rd26, 1;
	add.s32 	%r23, %r23, 1;
	@%p11 bra 	$L__BB2_8;
$L__BB2_13:
	add.s32 	%r22, %r22, 1;
	setp.ne.s32 	%p12, %r22, %r11;
	@%p12 bra 	$L__BB2_6;
	add.s64 	%rd25, %rd25, %rd5;
	setp.lt.u64 	%p13, %rd25, %rd2;
	@%p13 bra 	$L__BB2_5;
$L__BB2_15:
	ret;

}


// ===== COMPILED SASS (sm_100) =====

	.target	sm_100

	.elftype	@"ET_EXEC"


//--------------------- .note.nv.tkinfo           --------------------------
	.section	.note.nv.tkinfo,"",@"SHT_NOTE"
	.sectionflags	@"SHF_NOTE_NV_TKINFO"
	.tkinfo
        /*0018*/ 	.word	0x00000002
        /*0030*/ 	.string	""
        /*0030*/ 	.string	"ptxas"
        /*0030*/ 	.string	"Cuda compilation tools, release 13.0, V13.0.88"
        /*0030*/ 	.string	"Build cuda_13.0.r13.0/compiler.36424714_0"
        /*0030*/ 	.string	"-arch sm_100 -m 64 "



//--------------------- .note.nv.cuinfo           --------------------------
	.section	.note.nv.cuinfo,"",@"SHT_NOTE"
	.sectionflags	@"SHF_NOTE_NV_CUINFO"
        /*0018*/ 	.short	0x0002
        /*001a*/ 	.short	0x0064
        /*001c*/ 	.short	0x0082
	.zero		2


//--------------------- .nv.info                  --------------------------
	.section	.nv.info,"",@"SHT_CUDA_INFO"
	.align	4


	//----- nvinfo : EIATTR_REGCOUNT
	.align		4
        /*0000*/ 	.byte	0x04, 0x2f
        /*0002*/ 	.short	(.L_4 - .L_3)
	.align		4
.L_3:
        /*0004*/ 	.word	index@(_Z7searchbPcyjPsi)
        /*0008*/ 	.word	0x00000025


	//----- nvinfo : EIATTR_FRAME_SIZE
	.align		4
.L_4:
        /*000c*/ 	.byte	0x04, 0x11
        /*000e*/ 	.short	(.L_6 - .L_5)
	.align		4
.L_5:
        /*0010*/ 	.word	index@(_Z7searchbPcyjPsi)
        /*0014*/ 	.word	0x00000000


	//----- nvinfo : EIATTR_REGCOUNT
	.align		4
.L_6:
        /*0018*/ 	.byte	0x04, 0x2f
        /*001a*/ 	.short	(.L_8 - .L_7)
	.align		4
.L_7:
        /*001c*/ 	.word	index@(_Z11searchb_allPcyjPsi)
        /*0020*/ 	.word	0x00000012


	//----- nvinfo : EIATTR_FRAME_SIZE
	.align		4
.L_8:
        /*0024*/ 	.byte	0x04, 0x11
        /*0026*/ 	.short	(.L_10 - .L_9)
	.align		4
.L_9:
        /*0028*/ 	.word	index@(_Z11searchb_allPcyjPsi)
        /*002c*/ 	.word	0x00000000


	//----- nvinfo : EIATTR_REGCOUNT
	.align		4
.L_10:
        /*0030*/ 	.byte	0x04, 0x2f
        /*0032*/ 	.short	(.L_12 - .L_11)
	.align		4
.L_11:
        /*0034*/ 	.word	index@(_Z18searchb_all_sharedPcS_yjPsi)
        /*0038*/ 	.word	0x00000012


	//----- nvinfo : EIATTR_FRAME_SIZE
	.align		4
.L_12:
        /*003c*/ 	.byte	0x04, 0x11
        /*003e*/ 	.short	(.L_14 - .L_13)
	.align		4
.L_13:
        /*0040*/ 	.word	index@(_Z18searchb_all_sharedPcS_yjPsi)
        /*0044*/ 	.word	0x00000000


	//----- nvinfo : EIATTR_MIN_STACK_SIZE
	.align		4
.L_14:
        /*0048*/ 	.byte	0x04, 0x12
        /*004a*/ 	.short	(.L_16 - .L_15)
	.align		4
.L_15:
        /*004c*/ 	.word	index@(_Z18searchb_all_sharedPcS_yjPsi)
        /*0050*/ 	.word	0x00000000


	//----- nvinfo : EIATTR_MIN_STACK_SIZE
	.align		4
.L_16:
        /*0054*/ 	.byte	0x04, 0x12
        /*0056*/ 	.short	(.L_18 - .L_17)
	.align		4
.L_17:
        /*0058*/ 	.word	index@(_Z11searchb_allPcyjPsi)
        /*005c*/ 	.word	0x00000000


	//----- nvinfo : EIATTR_MIN_STACK_SIZE
	.align		4
.L_18:
        /*0060*/ 	.byte	0x04, 0x12
        /*0062*/ 	.short	(.L_20 - .L_19)
	.align		4
.L_19:
        /*0064*/ 	.word	index@(_Z7searchbPcyjPsi)
        /*0068*/ 	.word	0x00000000
.L_20:


//--------------------- .nv.compat                --------------------------
	.section	.nv.compat,"",@"SHT_CUDA_COMPAT_INFO"
	.align	4
        /*0000*/ 	.byte	0x02, 0x09, 0x00, 0x00, 0x02, 0x02, 0x01, 0x00, 0x02, 0x05, 0x05, 0x00, 0x03, 0x07, 0x01, 0x01
        /*0010*/ 	.byte	0x02, 0x03, 0x00, 0x00, 0x02, 0x06, 0x01, 0x00, 0x04, 0x0b, 0x08, 0x00, 0x09, 0x00, 0x00, 0x00
        /*0020*/ 	.byte	0x00, 0x00, 0x00, 0x00


//--------------------- .nv.info._Z18searchb_all_sharedPcS_yjPsi --------------------------
	.section	.nv.info._Z18searchb_all_sharedPcS_yjPsi,"",@"SHT_CUDA_INFO"
	.sectionflags	@""
	.align	4


	//----- nvinfo : EIATTR_CUDA_API_VERSION
	.align		4
        /*0000*/ 	.byte	0x04, 0x37
        /*0002*/ 	.short	(.L_22 - .L_21)
.L_21:
        /*0004*/ 	.word	0x00000082


	//----- nvinfo : EIATTR_KPARAM_INFO
	.align		4
.L_22:
        /*0008*/ 	.byte	0x04, 0x17
        /*000a*/ 	.short	(.L_24 - .L_23)
.L_23:
        /*000c*/ 	.word	0x00000000
        /*0010*/ 	.short	0x0005
        /*0012*/ 	.short	0x0028
        /*0014*/ 	.byte	0x00, 0xf0, 0x11, 0x00


	//----- nvinfo : EIATTR_KPARAM_INFO
	.align		4
.L_24:
        /*0018*/ 	.byte	0x04, 0x17
        /*001a*/ 	.short	(.L_26 - .L_25)
.L_25:
        /*001c*/ 	.word	0x00000000
        /*0020*/ 	.short	0x0004
        /*0022*/ 	.short	0x0020
        /*0024*/ 	.byte	0x00, 0xf5, 0x21, 0x00


	//----- nvinfo : EIATTR_KPARAM_INFO
	.align		4
.L_26:
        /*0028*/ 	.byte	0x04, 0x17
        /*002a*/ 	.short	(.L_28 - .L_27)
.L_27:
        /*002c*/ 	.word	0x00000000
        /*0030*/ 	.short	0x0003
        /*0032*/ 	.short	0x0018
        /*0034*/ 	.byte	0x00, 0xf0, 0x11, 0x00


	//----- nvinfo : EIATTR_KPARAM_INFO
	.align		4
.L_28:
        /*0038*/ 	.byte	0x04, 0x17
        /*003a*/ 	.short	(.L_30 - .L_29)
.L_29:
        /*003c*/ 	.word	0x00000000
        /*0040*/ 	.short	0x0002
        /*0042*/ 	.short	0x0010
        /*0044*/ 	.byte	0x00, 0xf0, 0x21, 0x00


	//----- nvinfo : EIATTR_KPARAM_INFO
	.align		4
.L_30:
        /*0048*/ 	.byte	0x04, 0x17
        /*004a*/ 	.short	(.L_32 - .L_31)
.L_31:
        /*004c*/ 	.word	0x00000000
        /*0050*/ 	.short	0x0001
        /*0052*/ 	.short	0x0008
        /*0054*/ 	.byte	0x00, 0xf5, 0x21, 0x00


	//----- nvinfo : EIATTR_KPARAM_INFO
	.align		4
.L_32:
        /*0058*/ 	.byte	0x04, 0x17
        /*005a*/ 	.short	(.L_34 - .L_33)
.L_33:
        /*005c*/ 	.word	0x00000000
        /*0060*/ 	.short	0x0000
        /*0062*/ 	.short	0x0000
        /*0064*/ 	.byte	0x00, 0xf5, 0x21, 0x00


	//----- nvinfo : EIATTR_SPARSE_MMA_MASK
	.align		4
.L_34:
        /*0068*/ 	.byte	0x03, 0x50
        /*006a*/ 	.short	0x0000


	//----- nvinfo : EIATTR_MAXREG_COUNT
	.align		4
        /*006c*/ 	.byte	0x03, 0x1b
        /*006e*/ 	.short	0x00ff


	//----- nvinfo : EIATTR_NUM_BARRIERS
	.align		4
        /*0070*/ 	.byte	0x02, 0x4c
        /*0072*/ 	.byte	0x01
	.zero		1


	//----- nvinfo : EIATTR_MERCURY_ISA_VERSION
	.align		4
        /*0074*/ 	.byte	0x03, 0x5f
        /*0076*/ 	.short	0x0101


	//----- nvinfo : EIATTR_VRC_CTA_INIT_COUNT
	.align		4
        /*0078*/ 	.byte	0x02, 0x4a
	.zero		1
	.zero		1


	//----- nvinfo : EIATTR_EXIT_INSTR_OFFSETS
	.align		4
        /*007c*/ 	.byte	0x04, 0x1c
        /*007e*/ 	.short	(.L_36 - .L_35)


	//   ....[0]....
.L_35:
        /*0080*/ 	.word	0x00000190


	//   ....[1]....
        /*0084*/ 	.word	0x000001e0


	//   ....[2]....
        /*0088*/ 	.word	0x00000530


	//----- nvinfo : EIATTR_CRS_STACK_SIZE
	.align		4
.L_36:
        /*008c*/ 	.byte	0x04, 0x1e
        /*008e*/ 	.short	(.L_38 - .L_37)
.L_37:
        /*0090*/ 	.word	0x00000000


	//----- nvinfo : EIATTR_CBANK_PARAM_SIZE
	.align		4
.L_38:
        /*0094*/ 	.byte	0x03, 0x19
        /*0096*/ 	.short	0x002c


	//----- nvinfo : EIATTR_PARAM_CBANK
	.align		4
        /*0098*/ 	.byte	0x04, 0x0a
        /*009a*/ 	.short	(.L_40 - .L_39)
	.align		4
.L_39:
        /*009c*/ 	.word	index@(.nv.constant0._Z18searchb_all_sharedPcS_yjPsi)
        /*00a0*/ 	.short	0x0380
        /*00a2*/ 	.short	0x002c


	//----- nvinfo : EIATTR_SW_WAR
	.align		4
.L_40:
        /*00a4*/ 	.byte	0x04, 0x36
        /*00a6*/ 	.short	(.L_42 - .L_41)
.L_41:
        /*00a8*/ 	.word	0x00000008
.L_42:


//--------------------- .nv.info._Z11searchb_allPcyjPsi --------------------------
	.section	.nv.info._Z11searchb_allPcyjPsi,"",@"SHT_CUDA_INFO"
	.sectionflags	@""
	.align	4


	//----- nvinfo : EIATTR_CUDA_API_VERSION
	.align		4
        /*0000*/ 	.byte	0x04, 0x37
        /*0002*/ 	.short	(.L_44 - .L_43)
.L_43:
        /*0004*/ 	.word	0x00000082


	//----- nvinfo : EIATTR_KPARAM_INFO
	.align		4
.L_44:
        /*0008*/ 	.byte	0x04, 0x17
        /*000a*/ 	.short	(.L_46 - .L_45)
.L_45:
        /*000c*/ 	.word	0x00000000
        /*0010*/ 	.short	0x0004
        /*0012*/ 	.short	0x0020
        /*0014*/ 	.byte	0x00, 0xf0, 0x11, 0x00


	//----- nvinfo : EIATTR_KPARAM_INFO
	.align		4
.L_46:
        /*0018*/ 	.byte	0x04, 0x17
        /*001a*/ 	.short	(.L_48 - .L_47)
.L_47:
        /*001c*/ 	.word	0x00000000
        /*0020*/ 	.short	0x0003
        /*0022*/ 	.short	0x0018
        /*0024*/ 	.byte	0x00, 0xf5, 0x21, 0x00


	//----- nvinfo : EIATTR_KPARAM_INFO
	.align		4
.L_48:
        /*0028*/ 	.byte	0x04, 0x17
        /*002a*/ 	.short	(.L_50 - .L_49)
.L_49:
        /*002c*/ 	.word	0x00000000
        /*0030*/ 	.short	0x0002
        /*0032*/ 	.short	0x0010
        /*0034*/ 	.byte	0x00, 0xf0, 0x11, 0x00


	//----- nvinfo : EIATTR_KPARAM_INFO
	.align		4
.L_50:
        /*0038*/ 	.byte	0x04, 0x17
        /*003a*/ 	.short	(.L_52 - .L_51)
.L_51:
        /*003c*/ 	.word	0x00000000
        /*0040*/ 	.short	0x0001
        /*0042*/ 	.short	0x0008
        /*0044*/ 	.byte	0x00, 0xf0, 0x21, 0x00


	//----- nvinfo : EIATTR_KPARAM_INFO
	.align		4
.L_52:
        /*0048*/ 	.byte	0x04, 0x17
        /*004a*/ 	.short	(.L_54 - .L_53)
.L_53:
        /*004c*/ 	.word	0x00000000
        /*0050*/ 	.short	0x0000
        /*0052*/ 	.short	0x0000
        /*0054*/ 	.byte	0x00, 0xf5, 0x21, 0x00


	//----- nvinfo : EIATTR_SPARSE_MMA_MASK
	.align		4
.L_54:
        /*0058*/ 	.byte	0x03, 0x50
        /*005a*/ 	.short	0x0000


	//----- nvinfo : EIATTR_MAXREG_COUNT
	.align		4
        /*005c*/ 	.byte	0x03, 0x1b
        /*005e*/ 	.short	0x00ff


	//----- nvinfo : EIATTR_MERCURY_ISA_VERSION
	.align		4
        /*0060*/ 	.byte	0x03, 0x5f
        /*0062*/ 	.short	0x0101


	//----- nvinfo : EIATTR_VRC_CTA_INIT_COUNT
	.align		4
        /*0064*/ 	.byte	0x02, 0x4a
	.zero		1
	.zero		1


	//----- nvinfo : EIATTR_EXIT_INSTR_OFFSETS
	.align		4
        /*0068*/ 	.byte	0x04, 0x1c
        /*006a*/ 	.short	(.L_56 - .L_55)


	//   ....[0]....
.L_55:
        /*006c*/ 	.word	0x000000c0


	//   ....[1]....
        /*0070*/ 	.word	0x00000110


	//   ....[2]....
        /*0074*/ 	.word	0x00000450


	//----- nvinfo : EIATTR_CRS_STACK_SIZE
	.align		4
.L_56:
        /*0078*/ 	.byte	0x04, 0x1e
        /*007a*/ 	.short	(.L_58 - .L_57)
.L_57:
        /*007c*/ 	.word	0x00000000


	//----- nvinfo : EIATTR_CBANK_PARAM_SIZE
	.align		4
.L_58:
        /*0080*/ 	.byte	0x03, 0x19
        /*0082*/ 	.short	0x0024


	//----- nvinfo : EIATTR_PARAM_CBANK
	.align		4
        /*0084*/ 	.byte	0x04, 0x0a
        /*0086*/ 	.short	(.L_60 - .L_59)
	.align		4
.L_59:
        /*0088*/ 	.word	index@(.nv.constant0._Z11searchb_allPcyjPsi)
        /*008c*/ 	.short	0x0380
        /*008e*/ 	.short	0x0024


	//----- nvinfo : EIATTR_SW_WAR
	.align		4
.L_60:
        /*0090*/ 	.byte	0x04, 0x36
        /*0092*/ 	.short	(.L_62 - .L_61)
.L_61:
        /*0094*/ 	.word	0x00000008
.L_62:


//--------------------- .nv.info._Z7searchbPcyjPsi --------------------------
	.section	.nv.info._Z7searchbPcyjPsi,"",@"SHT_CUDA_INFO"
	.sectionflags	@""
	.align	4


	//----- nvinfo : EIATTR_CUDA_API_VERSION
	.align		4
        /*0000*/ 	.byte	0x04, 0x37
        /*0002*/ 	.short	(.L_64 - .L_63)
.L_63:
        /*0004*/ 	.word	0x00000082


	//----- nvinfo : EIATTR_KPARAM_INFO
	.align		4
.L_64:
        /*0008*/ 	.byte	0x04, 0x17
        /*000a*/ 	.short	(.L_66 - .L_65)
.L_65:
        /*000c*/ 	.word	0x00000000
        /*0010*/ 	.short	0x0004
        /*0012*/ 	.short	0x0020
        /*0014*/ 	.byte	0x00, 0xf0, 0x11, 0x00


	//----- nvinfo : EIATTR_KPARAM_INFO
	.align		4
.L_66:
        /*0018*/ 	.byte	0x04, 0x17
        /*001a*/ 	.short	(.L_68 - .L_67)
.L_67:
        /*001c*/ 	.word	0x00000000
        /*0020*/ 	.short	0x0003
        /*0022*/ 	.short	0x0018
        /*0024*/ 	.byte	0x00, 0xf5, 0x21, 0x00


	//----- nvinfo : EIATTR_KPARAM_INFO
	.align		4
.L_68:
        /*0028*/ 	.byte	0x04, 0x17
        /*002a*/ 	.short	(.L_70 - .L_69)
.L_69:
        /*002c*/ 	.word	0x00000000
        /*0030*/ 	.short	0x0002
        /*0032*/ 	.short	0x0010
        /*0034*/ 	.byte	0x00, 0xf0, 0x11, 0x00


	//----- nvinfo : EIATTR_KPARAM_INFO
	.align		4
.L_70:
        /*0038*/ 	.byte	0x04, 0x17
        /*003a*/ 	.short	(.L_72 - .L_71)
.L_71:
        /*003c*/ 	.word	0x00000000
        /*0040*/ 	.short	0x0001
        /*0042*/ 	.short	0x0008
        /*0044*/ 	.byte	0x00, 0xf0, 0x21, 0x00


	//----- nvinfo : EIATTR_KPARAM_INFO
	.align		4
.L_72:
        /*0048*/ 	.byte	0x04, 0x17
        /*004a*/ 	.short	(.L_74 - .L_73)
.L_73:
        /*004c*/ 	.word	0x00000000
        /*0050*/ 	.short	0x0000
        /*0052*/ 	.short	0x0000
        /*0054*/ 	.byte	0x00, 0xf5, 0x21, 0x00


	//----- nvinfo : EIATTR_SPARSE_MMA_MASK
	.align		4
.L_74:
        /*0058*/ 	.byte	0x03, 0x50
        /*005a*/ 	.short	0x0000


	//----- nvinfo : EIATTR_MAXREG_COUNT
	.align		4
        /*005c*/ 	.byte	0x03, 0x1b
        /*005e*/ 	.short	0x00ff


	//----- nvinfo : EIATTR_NUM_BARRIERS
	.align		4
        /*0060*/ 	.byte	0x02, 0x4c
        /*0062*/ 	.byte	0x01
	.zero		1


	//----- nvinfo : EIATTR_EXTERNS
	.align		4
        /*0064*/ 	.byte	0x04, 0x0f
        /*0066*/ 	.short	(.L_76 - .L_75)


	//   ....[0]....
	.align		4
.L_75:
        /*0068*/ 	.word	index@(vprintf)


	//----- nvinfo : EIATTR_MERCURY_ISA_VERSION
	.align		4
.L_76:
        /*006c*/ 	.byte	0x03, 0x5f
        /*006e*/ 	.short	0x0101


	//----- nvinfo : EIATTR_VRC_CTA_INIT_COUNT
	.align		4
        /*0070*/ 	.byte	0x02, 0x4a
	.zero		1
	.zero		1


	//----- nvinfo : EIATTR_SYSCALL_OFFSETS
	.align		4
        /*0074*/ 	.byte	0x04, 0x46
        /*0076*/ 	.short	(.L_78 - .L_77)


	//   ....[0]....
.L_77:
        /*0078*/ 	.word	0x000000f0


	//   ....[1]....
        /*007c*/ 	.word	0x000003f0


	//----- nvinfo : EIATTR_EXIT_INSTR_OFFSETS
	.align		4
.L_78:
        /*0080*/ 	.byte	0x04, 0x1c
        /*0082*/ 	.short	(.L_80 - .L_79)


	//   ....[0]....
.L_79:
        /*0084*/ 	.word	0x00000160


	//   ....[1]....
        /*0088*/ 	.word	0x000001b0


	//   ....[2]....
        /*008c*/ 	.word	0x00001630


	//----- nvinfo : EIATTR_CRS_STACK_SIZE
	.align		4
.L_80:
        /*0090*/ 	.byte	0x04, 0x1e
        /*0092*/ 	.short	(.L_82 - .L_81)
.L_81:
        /*0094*/ 	.word	0x00000000


	//----- nvinfo : EIATTR_CBANK_PARAM_SIZE
	.align		4
.L_82:
        /*0098*/ 	.byte	0x03, 0x19
        /*009a*/ 	.short	0x0024


	//----- nvinfo : EIATTR_PARAM_CBANK
	.align		4
        /*009c*/ 	.byte	0x04, 0x0a
        /*009e*/ 	.short	(.L_84 - .L_83)
	.align		4
.L_83:
        /*00a0*/ 	.word	index@(.nv.constant0._Z7searchbPcyjPsi)
        /*00a4*/ 	.short	0x0380
        /*00a6*/ 	.short	0x0024


	//----- nvinfo : EIATTR_SW_WAR
	.align		4
.L_84:
        /*00a8*/ 	.byte	0x04, 0x36
        /*00aa*/ 	.short	(.L_86 - .L_85)
.L_85:
        /*00ac*/ 	.word	0x00000008
.L_86:


//--------------------- .nv.callgraph             --------------------------
	.section	.nv.callgraph,"",@"SHT_CUDA_CALLGRAPH"
	.align	4
	.sectionentsize	8
	.align		4
        /*0000*/ 	.word	0x00000000
	.align		4
        /*0004*/ 	.word	0xffffffff
	.align		4
        /*0008*/ 	.word	index@(_Z7searchbPcyjPsi)
	.align		4
        /*000c*/ 	.word	index@(vprintf)
	.align		4
        /*0010*/ 	.word	0x00000000
	.align		4
        /*0014*/ 	.word	0xfffffffe
	.align		4
        /*0018*/ 	.word	0x00000000
	.align		4
        /*001c*/ 	.word	0xfffffffd
	.align		4
        /*0020*/ 	.word	0x00000000
	.align		4
        /*0024*/ 	.word	0xfffffffc


//--------------------- .nv.constant3             --------------------------
	.section	.nv.constant3,"a",@progbits
.nv.constant3:
	.type		cpattern,@object
	.size		cpattern,(.L_0 - cpattern)
cpattern:
	.zero		512
.L_0:


//--------------------- .nv.constant4             --------------------------
	.section	.nv.constant4,"a",@progbits
	.align	8
	.align		8
.nv.constant4:
        /*0000*/ 	.dword	$str
	.align		8
        /*0008*/ 	.dword	$str$1
	.align		8
        /*0010*/ 	.dword	vprintf


//--------------------- .text._Z18searchb_all_sharedPcS_yjPsi --------------------------
	.section	.text._Z18searchb_all_sharedPcS_yjPsi,"ax",@progbits
	.align	128
        .global         _Z18searchb_all_sharedPcS_yjPsi
        .type           _Z18searchb_all_sharedPcS_yjPsi,@function
        .size           _Z18searchb_all_sharedPcS_yjPsi,(.L_x_24 - _Z18searchb_all_sharedPcS_yjPsi)
        .other          _Z18searchb_all_sharedPcS_yjPsi,@"STO_CUDA_ENTRY STV_DEFAULT"
_Z18searchb_all_sharedPcS_yjPsi:
.text._Z18searchb_all_sharedPcS_yjPsi:
[----:B------:R-:W-:Y:S01]  /*0000*/  LDC R1, c[0x0][0x37c] ;  /* 0x0000df00ff017b82 */ /* 0x000fe20000000800 */
[----:B------:R-:W0:Y:S01]  /*0010*/  S2R R9, SR_TID.X ;  /* 0x0000000000097919 */ /* 0x000e220000002100 */
[----:B------:R-:W1:Y:S06]  /*0020*/  LDCU.64 UR8, c[0x0][0x358] ;  /* 0x00006b00ff0877ac */ /* 0x000e6c0008000a00 */
[----:B------:R-:W2:Y:S01]  /*0030*/  S2UR UR10, SR_CTAID.X ;  /* 0x00000000000a79c3 */ /* 0x000ea20000002500 */
[----:B------:R-:W3:Y:S01]  /*0040*/  LDCU UR4, c[0x0][0x398] ;  /* 0x00007300ff0477ac */ /* 0x000ee20008000800 */
[----:B------:R-:W3:Y:S01]  /*0050*/  LDCU.64 UR6, c[0x0][0x390] ;  /* 0x00007200ff0677ac */ /* 0x000ee20008000a00 */
[----:B0-----:R-:W-:-:S13]  /*0060*/  ISETP.GT.U32.AND P1, PT, R9, 0x1ff, PT ;  /* 0x000001ff0900780c */ /* 0x001fda0003f24070 */
[----:B------:R-:W0:Y:S02]  /*0070*/  @!P1 LDC.64 R2, c[0x0][0x388] ;  /* 0x0000e200ff029b82 */ /* 0x000e240000000a00 */
[----:B0-----:R-:W-:-:S05]  /*0080*/  @!P1 IADD3 R2, P0, PT, R9, R2, RZ ;  /* 0x0000000209029210 */ /* 0x001fca0007f1e0ff */
[----:B------:R-:W-:-:S05]  /*0090*/  @!P1 IMAD.X R3, RZ, RZ, R3, P0 ;  /* 0x000000ffff039224 */ /* 0x000fca00000e0603 */
[----:B-1----:R0:W4:Y:S01]  /*00a0*/  @!P1 LDG.E.U8 R2, desc[UR8][R2.64] ;  /* 0x0000000802029981 */ /* 0x002122000c1e1100 */
[----:B------:R-:W2:Y:S01]  /*00b0*/  LDC R6, c[0x0][0x360] ;  /* 0x0000d800ff067b82 */ /* 0x000ea20000000800 */
[----:B------:R-:W-:Y:S01]  /*00c0*/  @!P1 MOV R4, 0x400 ;  /* 0x0000040000049802 */ /* 0x000fe20000000f00 */
[----:B---3--:R-:W-:Y:S01]  /*00d0*/  UIADD3 UR4, UP0, UP1, -UR4, 0x1, UR6 ;  /* 0x0000000104047890 */ /* 0x008fe2000f91e106 */
[----:B------:R-:W1:Y:S01]  /*00e0*/  @!P1 S2R R5, SR_CgaCtaId ;  /* 0x0000000000059919 */ /* 0x000e620000008800 */
[----:B------:R-:W-:Y:S02]  /*00f0*/  IMAD.MOV.U32 R7, RZ, RZ, RZ ;  /* 0x000000ffff077224 */ /* 0x000fe400078e00ff */
[----:B------:R-:W-:-:S06]  /*0100*/  UIADD3.X UR5, UPT, UPT, URZ, -0x1, UR7, UP0, UP1 ;  /* 0xffffffffff057890 */ /* 0x000fcc00087e2407 */
[----:B------:R-:W-:Y:S02]  /*0110*/  IMAD.U32 R8, RZ, RZ, UR5 ;  /* 0x00000005ff087e24 */ /* 0x000fe4000f8e00ff */
[----:B--2---:R-:W-:-:S05]  /*0120*/  IMAD R0, R6, UR10, R9 ;  /* 0x0000000a06007c24 */ /* 0x004fca000f8e0209 */
[----:B------:R-:W-:-:S04]  /*0130*/  ISETP.LT.U32.AND P0, PT, R0, UR4, PT ;  /* 0x0000000400007c0c */ /* 0x000fc8000bf01070 */
[----:B------:R-:W-:Y:S02]  /*0140*/  ISETP.GT.U32.AND.EX P0, PT, R8, R7, PT, P0 ;  /* 0x000000070800720c */ /* 0x000fe40003f04100 */
[----:B-1----:R-:W-:-:S05]  /*0150*/  @!P1 LEA R4, R5, R4, 0x18 ;  /* 0x0000000405049211 */ /* 0x002fca00078ec0ff */
[----:B0-----:R-:W-:-:S05]  /*0160*/  @!P1 IMAD.IADD R3, R4, 0x1, R9 ;  /* 0x0000000104039824 */ /* 0x001fca00078e0209 */
[----:B----4-:R0:W-:Y:S01]  /*0170*/  @!P1 STS.U8 [R3], R2 ;  /* 0x0000000203009388 */ /* 0x0101e20000000000 */
[----:B------:R-:W-:Y:S06]  /*0180*/  BAR.SYNC.DEFER_BLOCKING 0x0 ;  /* 0x0000000000007b1d */ /* 0x000fec0000010000 */
[----:B------:R-:W-:Y:S05]  /*0190*/  @!P0 EXIT ;  /* 0x000000000000894d */ /* 0x000fea0003800000 */
[----:B0-----:R-:W0:Y:S01]  /*01a0*/  LDC R2, c[0x0][0x3a8] ;  /* 0x0000ea00ff027b82 */ /* 0x001e220000000800 */
[----:B------:R-:W1:Y:S02]  /*01b0*/  LDCU UR6, c[0x0][0x370] ;  /* 0x00006e00ff0677ac */ /* 0x000e640008000800 */
[----:B-1----:R-:W-:Y:S01]  /*01c0*/  IMAD R6, R6, UR6, RZ ;  /* 0x0000000606067c24 */ /* 0x002fe2000f8e02ff */
[----:B0-----:R-:W-:-:S13]  /*01d0*/  ISETP.GE.AND P0, PT, R2, 0x1, PT ;  /* 0x000000010200780c */ /* 0x001fda0003f06270 */
[----:B------:R-:W-:Y:S05]  /*01e0*/  @!P0 EXIT ;  /* 0x000000000000894d */ /* 0x000fea0003800000 */
[----:B------:R-:W0:Y:S01]  /*01f0*/  S2UR UR7, SR_CgaCtaId ;  /* 0x00000000000779c3 */ /* 0x000e220000008800 */
[----:B------:R-:W-:Y:S01]  /*0200*/  UMOV UR6, 0x400 ;  /* 0x0000040000067882 */ /* 0x000fe20000000000 */
[----:B------:R-:W1:Y:S02]  /*0210*/  LDCU.64 UR14, c[0x0][0x390] ;  /* 0x00007200ff0e77ac */ /* 0x000e640008000a00 */
[----:B01----:R-:W-:-:S12]  /*0220*/  ULEA UR6, UR7, UR6, 0x18 ;  /* 0x0000000607067291 */ /* 0x003fd8000f8ec0ff */
.L_x_5:
[----:B0-----:R-:W0:Y:S01]  /*0230*/  LDCU.64 UR12, c[0x0][0x3a0] ;  /* 0x00007400ff0c77ac */ /* 0x001e220008000a00 */
[----:B------:R-:W-:Y:S01]  /*0240*/  IMAD.MOV.U32 R10, RZ, RZ, RZ ;  /* 0x000000ffff0a7224 */ /* 0x000fe200078e00ff */
[----:B------:R-:W1:Y:S01]  /*0250*/  LDCU.64 UR10, c[0x0][0x380] ;  /* 0x00007000ff0a77ac */ /* 0x000e620008000a00 */
[C---:B0-----:R-:W-:Y:S02]  /*0260*/  LEA R4, P1, R0.reuse, UR12, 0x1 ;  /* 0x0000000c00047c11 */ /* 0x041fe4000f8208ff */
[C---:B-1----:R-:W-:Y:S02]  /*0270*/  IADD3 R2, P0, PT, R0.reuse, UR10, RZ ;  /* 0x0000000a00027c10 */ /* 0x042fe4000ff1e0ff */
[----:B------:R-:W-:Y:S02]  /*0280*/  LEA.HI.X R5, R0, UR13, R7, 0x1, P1 ;  /* 0x0000000d00057c11 */ /* 0x000fe400088f0c07 */
[----:B------:R-:W-:-:S09]  /*0290*/  IADD3.X R3, PT, PT, R7, UR11, RZ, P0, !PT ;  /* 0x0000000b07037c10 */ /* 0x000fd200087fe4ff */
.L_x_4:
[----:B------:R-:W2:Y:S01]  /*02a0*/  LDG.E.U8 R8, desc[UR8][R2.64] ;  /* 0x0000000802087981 */ /* 0x000ea2000c1e1100 */
[C---:B------:R-:W-:Y:S01]  /*02b0*/  LEA R11, R10.reuse, UR6, 0x5 ;  /* 0x000000060a0b7c11 */ /* 0x040fe2000f8e28ff */
[----:B0-----:R-:W0:Y:S01]  /*02c0*/  LDCU UR7, c[0x0][0x3a8] ;  /* 0x00007500ff0777ac */ /* 0x001e220008000800 */
[----:B------:R-:W-:Y:S01]  /*02d0*/  VIADD R10, R10, 0x1 ;  /* 0x000000010a0a7836 */ /* 0x000fe20000000000 */
[----:B------:R-:W-:Y:S02]  /*02e0*/  BSSY.RECONVERGENT B0, `(.L_x_0) ;  /* 0x000001e000007945 */ /* 0x000fe40003800200 */
[----:B------:R-:W2:Y:S02]  /*02f0*/  LDS.U8 R9, [R11] ;  /* 0x000000000b097984 */ /* 0x000ea40000000000 */
[----:B0-----:R-:W-:Y:S02]  /*0300*/  ISETP.NE.AND P2, PT, R10, UR7, PT ;  /* 0x000000070a007c0c */ /* 0x001fe4000bf45270 */
[----:B--2---:R-:W-:-:S13]  /*0310*/  ISETP.NE.AND P0, PT, R8, R9, PT ;  /* 0x000000090800720c */ /* 0x004fda0003f05270 */
[----:B------:R-:W-:Y:S05]  /*0320*/  @P0 BRA `(.L_x_1) ;  /* 0x0000000000640947 */ /* 0x000fea0003800000 */
[----:B------:R-:W-:Y:S02]  /*0330*/  VIADD R11, R11, 0x1 ;  /* 0x000000010b0b7836 */ /* 0x000fe40000000000 */
[----:B------:R-:W-:Y:S02]  /*0340*/  IMAD.MOV.U32 R13, RZ, RZ, 0x1 ;  /* 0x00000001ff0d7424 */ /* 0x000fe400078e00ff */
[----:B------:R-:W-:-:S07]  /*0350*/  IMAD.MOV.U32 R12, RZ, RZ, RZ ;  /* 0x000000ffff0c7224 */ /* 0x000fce00078e00ff */
.L_x_3:
[----:B------:R-:W-:-:S04]  /*0360*/  IADD3 R8, P0, PT, R0, R13, RZ ;  /* 0x0000000d00087210 */ /* 0x000fc80007f1e0ff */
[----:B------:R-:W-:Y:S01]  /*0370*/  ISETP.GE.U32.AND P1, PT, R8, UR14, PT ;  /* 0x0000000e08007c0c */ /* 0x000fe2000bf26070 */
[----:B------:R-:W-:Y:S01]  /*0380*/  IMAD.X R8, R7, 0x1, R12, P0 ;  /* 0x0000000107087824 */ /* 0x000fe200000e060c */
[----:B------:R-:W-:-:S04]  /*0390*/  ISETP.LT.U32.AND P0, PT, R13, 0x20, PT ;  /* 0x000000200d00780c */ /* 0x000fc80003f01070 */
[----:B------:R-:W-:-:S13]  /*03a0*/  ISETP.GE.U32.AND.EX P1, PT, R8, UR15, PT, P1 ;  /* 0x0000000f08007c0c */ /* 0x000fda000bf26110 */
[----:B------:R-:W0:Y:S02]  /*03b0*/  @!P1 LDS.U8 R8, [R11] ;  /* 0x000000000b089984 */ /* 0x000e240000000000 */
[----:B0-----:R-:W-:-:S04]  /*03c0*/  ISETP.NE.AND P1, PT, R8, RZ, !P1 ;  /* 0x000000ff0800720c */ /* 0x001fc80004f25270 */
[----:B------:R-:W-:-:S13]  /*03d0*/  ISETP.LT.U32.AND.EX P0, PT, R12, RZ, P1, P0 ;  /* 0x000000ff0c00720c */ /* 0x000fda0000f01100 */
[----:B------:R-:W-:Y:S05]  /*03e0*/  @!P0 BRA `(.L_x_2) ;  /* 0x0000000000288947 */ /* 0x000fea0003800000 */
[----:B------:R-:W-:Y:S01]  /*03f0*/  IADD3 R8, P0, PT, R13, R2, RZ ;  /* 0x000000020d087210 */ /* 0x000fe20007f1e0ff */
[----:B------:R0:W1:Y:S04]  /*0400*/  LDS.U8 R15, [R11] ;  /* 0x000000000b0f7984 */ /* 0x0000680000000000 */
[----:B------:R-:W-:-:S05]  /*0410*/  IMAD.X R9, R12, 0x1, R3, P0 ;  /* 0x000000010c097824 */ /* 0x000fca00000e0603 */
[----:B------:R-:W1:Y:S01]  /*0420*/  LDG.E.U8 R8, desc[UR8][R8.64] ;  /* 0x0000000808087981 */ /* 0x000e62000c1e1100 */
[----:B------:R-:W-:Y:S01]  /*0430*/  IADD3 R13, P1, PT, R13, 0x1, RZ ;  /* 0x000000010d0d7810 */ /* 0x000fe20007f3e0ff */
[----:B0-----:R-:W-:-:S04]  /*0440*/  VIADD R11, R11, 0x1 ;  /* 0x000000010b0b7836 */ /* 0x001fc80000000000 */
[----:B------:R-:W-:Y:S01]  /*0450*/  IMAD.X R12, RZ, RZ, R12, P1 ;  /* 0x000000ffff0c7224 */ /* 0x000fe200008e060c */
[----:B-1----:R-:W-:-:S13]  /*0460*/  ISETP.NE.AND P0, PT, R8, R15, PT ;  /* 0x0000000f0800720c */ /* 0x002fda0003f05270 */
[----:B------:R-:W-:Y:S05]  /*0470*/  @!P0 BRA `(.L_x_3) ;  /* 0xfffffffc00b88947 */ /* 0x000fea000383ffff */
[----:B------:R-:W-:Y:S05]  /*0480*/  BRA `(.L_x_1) ;  /* 0x00000000000c7947 */ /* 0x000fea0003800000 */
.L_x_2:
[----:B------:R-:W2:Y:S02]  /*0490*/  LDG.E.U16 R8, desc[UR8][R4.64] ;  /* 0x0000000804087981 */ /* 0x000ea4000c1e1500 */
[----:B--2---:R-:W-:-:S05]  /*04a0*/  VIADD R9, R8, 0x1 ;  /* 0x0000000108097836 */ /* 0x004fca0000000000 */
[----:B------:R0:W-:Y:S02]  /*04b0*/  STG.E.U16 desc[UR8][R4.64], R9 ;  /* 0x0000000904007986 */ /* 0x0001e4000c101508 */
.L_x_1:
[----:B------:R-:W-:Y:S05]  /*04c0*/  BSYNC.RECONVERGENT B0 ;  /* 0x0000000000007941 */ /* 0x000fea0003800200 */
.L_x_0:
[----:B------:R-:W-:Y:S05]  /*04d0*/  @P2 BRA `(.L_x_4) ;  /* 0xfffffffc00702947 */ /* 0x000fea000383ffff */
[----:B------:R-:W-:-:S04]  /*04e0*/  IADD3 R0, P0, PT, R6, R0, RZ ;  /* 0x0000000006007210 */ /* 0x000fc80007f1e0ff */
[----:B------:R-:W-:Y:S02]  /*04f0*/  LEA.HI.X.SX32 R7, R6, R7, 0x1, P0 ;  /* 0x0000000706077211 */ /* 0x000fe400000f0eff */
[----:B------:R-:W-:-:S04]  /*0500*/  ISETP.GE.U32.AND P0, PT, R0, UR4, PT ;  /* 0x0000000400007c0c */ /* 0x000fc8000bf06070 */
[----:B------:R-:W-:-:S13]  /*0510*/  ISETP.GE.U32.AND.EX P0, PT, R7, UR5, PT, P0 ;  /* 0x0000000507007c0c */ /* 0x000fda000bf06100 */
[----:B------:R-:W-:Y:S05]  /*0520*/  @!P0 BRA `(.L_x_5) ;  /* 0xfffffffc00408947 */ /* 0x000fea000383ffff */
[----:B------:R-:W-:Y:S05]  /*0530*/  EXIT ;  /* 0x000000000000794d */ /* 0x000fea0003800000 */
.L_x_6:
[----:B------:R-:W-:-:S00]  /*0540*/  BRA `(.L_x_6) ;  /* 0xfffffffc00fc7947 */ /* 0x000fc0000383ffff */
[----:B------:R-:W-:-:S00]  /*0550*/  NOP ;  /* 0x0000000000007918 */ /* 0x000fc00000000000 */
        /* <DEDUP_REMOVED lines=10> */
.L_x_24:


//--------------------- .text._Z11searchb_allPcyjPsi --------------------------
	.section	.text._Z11searchb_allPcyjPsi,"ax",@progbits
	.align	128
        .global         _Z11searchb_allPcyjPsi
        .type           _Z11searchb_allPcyjPsi,@function
        .size           _Z11searchb_allPcyjPsi,(.L_x_25 - _Z11searchb_allPcyjPsi)
        .other          _Z11searchb_allPcyjPsi,@"STO_CUDA_ENTRY STV_DEFAULT"
_Z11searchb_allPcyjPsi:
.text._Z11searchb_allPcyjPsi:
[----:B------:R-:W-:Y:S01]  /*0000*/  LDC R1, c[0x0][0x37c] ;  /* 0x0000df00ff017b82 */ /* 0x000fe20000000800 */
[----:B------:R-:W0:Y:S07]  /*0010*/  S2R R3, SR_TID.X ;  /* 0x0000000000037919 */ /* 0x000e2e0000002100 */
[----:B------:R-:W0:Y:S01]  /*0020*/  S2UR UR5, SR_CTAID.X ;  /* 0x00000000000579c3 */ /* 0x000e220000002500 */
[----:B------:R-:W1:Y:S01]  /*0030*/  LDCU UR4, c[0x0][0x390] ;  /* 0x00007200ff0477ac */ /* 0x000e620008000800 */
[----:B------:R-:W1:Y:S06]  /*0040*/  LDCU.64 UR6, c[0x0][0x388] ;  /* 0x00007100ff0677ac */ /* 0x000e6c0008000a00 */
[----:B------:R-:W0:Y:S01]  /*0050*/  LDC R8, c[0x0][0x360] ;  /* 0x0000d800ff087b82 */ /* 0x000e220000000800 */
[----:B-1----:R-:W-:Y:S01]  /*0060*/  UIADD3 UR4, UP0, UP1, -UR4, 0x1, UR6 ;  /* 0x0000000104047890 */ /* 0x002fe2000f91e106 */
[----:B0-----:R-:W-:-:S03]  /*0070*/  IMAD R0, R8, UR5, R3 ;  /* 0x0000000508007c24 */ /* 0x001fc6000f8e0203 */
[----:B------:R-:W-:Y:S02]  /*0080*/  UIADD3.X UR5, UPT, UPT, URZ, -0x1, UR7, UP0, UP1 ;  /* 0xffffffffff057890 */ /* 0x000fe400087e2407 */
[----:B------:R-:W-:-:S04]  /*0090*/  ISETP.LT.U32.AND P0, PT, R0, UR4, PT ;  /* 0x0000000400007c0c */ /* 0x000fc8000bf01070 */
[----:B------:R-:W-:-:S05]  /*00a0*/  IMAD.U32 R2, RZ, RZ, UR5 ;  /* 0x00000005ff027e24 */ /* 0x000fca000f8e00ff */
[----:B------:R-:W-:-:S13]  /*00b0*/  ISETP.GT.U32.AND.EX P0, PT, R2, RZ, PT, P0 ;  /* 0x000000ff0200720c */ /* 0x000fda0003f04100 */
[----:B------:R-:W-:Y:S05]  /*00c0*/  @!P0 EXIT ;  /* 0x000000000000894d */ /* 0x000fea0003800000 */
[----:B------:R-:W0:Y:S01]  /*00d0*/  LDC R2, c[0x0][0x3a0] ;  /* 0x0000e800ff027b82 */ /* 0x000e220000000800 */
[----:B------:R-:W1:Y:S02]  /*00e0*/  LDCU UR6, c[0x0][0x370] ;  /* 0x00006e00ff0677ac */ /* 0x000e640008000800 */
[----:B-1----:R-:W-:Y:S01]  /*00f0*/  IMAD R8, R8, UR6, RZ ;  /* 0x0000000608087c24 */ /* 0x002fe2000f8e02ff */
[----:B0-----:R-:W-:-:S13]  /*0100*/  ISETP.GE.AND P0, PT, R2, 0x1, PT ;  /* 0x000000010200780c */ /* 0x001fda0003f06270 */
[----:B------:R-:W-:Y:S05]  /*0110*/  @!P0 EXIT ;  /* 0x000000000000894d */ /* 0x000fea0003800000 */
[----:B------:R-:W-:Y:S01]  /*0120*/  IMAD.MOV.U32 R10, RZ, RZ, R0 ;  /* 0x000000ffff0a7224 */ /* 0x000fe200078e0000 */
[----:B------:R-:W0:Y:S01]  /*0130*/  LDCU.64 UR6, c[0x0][0x358] ;  /* 0x00006b00ff0677ac */ /* 0x000e220008000a00 */
[----:B------:R-:W-:Y:S01]  /*0140*/  IMAD.MOV.U32 R13, RZ, RZ, RZ ;  /* 0x000000ffff0d7224 */ /* 0x000fe200078e00ff */
[----:B------:R-:W1:Y:S06]  /*0150*/  LDCU.64 UR12, c[0x0][0x388] ;  /* 0x00007100ff0c77ac */ /* 0x000e6c0008000a00 */
.L_x_12:
[----:B------:R-:W2:Y:S01]  /*0160*/  LDCU.64 UR10, c[0x0][0x398] ;  /* 0x00007300ff0a77ac */ /* 0x000ea20008000a00 */
[----:B------:R-:W-:Y:S01]  /*0170*/  IMAD.MOV.U32 R0, RZ, RZ, RZ ;  /* 0x000000ffff007224 */ /* 0x000fe200078e00ff */
[----:B------:R-:W3:Y:S01]  /*0180*/  LDCU.64 UR8, c[0x0][0x380] ;  /* 0x00007000ff0877ac */ /* 0x000ee20008000a00 */
[C---:B0-2---:R-:W-:Y:S02]  /*0190*/  LEA R4, P1, R10.reuse, UR10, 0x1 ;  /* 0x0000000a0a047c11 */ /* 0x045fe4000f8208ff */
[C---:B---3--:R-:W-:Y:S02]  /*01a0*/  IADD3 R2, P0, PT, R10.reuse, UR8, RZ ;  /* 0x000000080a027c10 */ /* 0x048fe4000ff1e0ff */
[----:B------:R-:W-:Y:S02]  /*01b0*/  LEA.HI.X R5, R10, UR11, R13, 0x1, P1 ;  /* 0x0000000b0a057c11 */ /* 0x000fe400088f0c0d */
[----:B------:R-:W-:-:S09]  /*01c0*/  IADD3.X R3, PT, PT, R13, UR9, RZ, P0, !PT ;  /* 0x000000090d037c10 */ /* 0x000fd200087fe4ff */
.L_x_11:
[----:B0-----:R-:W2:Y:S01]  /*01d0*/  LDG.E.U8 R6, desc[UR6][R2.64] ;  /* 0x0000000602067981 */ /* 0x001ea2000c1e1100 */
[C---:B------:R-:W-:Y:S01]  /*01e0*/  IMAD.SHL.U32 R12, R0.reuse, 0x20, RZ ;  /* 0x00000020000c7824 */ /* 0x040fe200078e00ff */
[----:B------:R-:W0:Y:S01]  /*01f0*/  LDCU UR8, c[0x0][0x3a0] ;  /* 0x00007400ff0877ac */ /* 0x000e220008000800 */
[----:B------:R-:W-:Y:S01]  /*0200*/  VIADD R0, R0, 0x1 ;  /* 0x0000000100007836 */ /* 0x000fe20000000000 */
[----:B------:R-:W-:Y:S01]  /*0210*/  BSSY.RECONVERGENT B0, `(.L_x_7) ;  /* 0x000001d000007945 */ /* 0x000fe20003800200 */
[----:B------:R-:W2:Y:S03]  /*0220*/  LDC.U8 R7, c[0x3][R12] ;  /* 0x00c000000c077b82 */ /* 0x000ea60000000000 */
[----:B0-----:R-:W-:Y:S02]  /*0230*/  ISETP.NE.AND P2, PT, R0, UR8, PT ;  /* 0x0000000800007c0c */ /* 0x001fe4000bf45270 */
[----:B--2---:R-:W-:-:S13]  /*0240*/  ISETP.NE.AND P0, PT, R6, R7, PT ;  /* 0x000000070600720c */ /* 0x004fda0003f05270 */
[----:B------:R-:W-:Y:S05]  /*0250*/  @P0 BRA `(.L_x_8) ;  /* 0x0000000000600947 */ /* 0x000fea0003800000 */
[----:B------:R-:W-:Y:S02]  /*0260*/  IMAD.MOV.U32 R9, RZ, RZ, 0x1 ;  /* 0x00000001ff097424 */ /* 0x000fe400078e00ff */
[----:B------:R-:W-:-:S07]  /*0270*/  IMAD.MOV.U32 R11, RZ, RZ, RZ ;  /* 0x000000ffff0b7224 */ /* 0x000fce00078e00ff */
.L_x_10:
[----:B------:R-:W-:Y:S01]  /*0280*/  IADD3 R6, P0, PT, R10, R9, RZ ;  /* 0x000000090a067210 */ /* 0x000fe20007f1e0ff */
[----:B------:R-:W-:-:S03]  /*0290*/  IMAD.IADD R14, R12, 0x1, R9 ;  /* 0x000000010c0e7824 */ /* 0x000fc600078e0209 */
[----:B-1----:R-:W-:Y:S01]  /*02a0*/  ISETP.GE.U32.AND P1, PT, R6, UR12, PT ;  /* 0x0000000c06007c0c */ /* 0x002fe2000bf26070 */
[----:B------:R-:W-:Y:S01]  /*02b0*/  IMAD.X R6, R13, 0x1, R11, P0 ;  /* 0x000000010d067824 */ /* 0x000fe200000e060b */
[----:B------:R-:W-:-:S04]  /*02c0*/  ISETP.LT.U32.AND P0, PT, R9, 0x20, PT ;  /* 0x000000200900780c */ /* 0x000fc80003f01070 */
[----:B------:R-:W-:-:S13]  /*02d0*/  ISETP.GE.U32.AND.EX P1, PT, R6, UR13, PT, P1 ;  /* 0x0000000d06007c0c */ /* 0x000fda000bf26110 */
[----:B------:R-:W0:Y:S02]  /*02e0*/  @!P1 LDC.U8 R6, c[0x3][R14] ;  /* 0x00c000000e069b82 */ /* 0x000e240000000000 */
[----:B0-----:R-:W-:-:S04]  /*02f0*/  ISETP.NE.AND P1, PT, R6, RZ, !P1 ;  /* 0x000000ff0600720c */ /* 0x001fc80004f25270 */
[----:B------:R-:W-:-:S13]  /*0300*/  ISETP.LT.U32.AND.EX P0, PT, R11, RZ, P1, P0 ;  /* 0x000000ff0b00720c */ /* 0x000fda0000f01100 */
[----:B------:R-:W-:Y:S05]  /*0310*/  @!P0 BRA `(.L_x_9) ;  /* 0x0000000000248947 */ /* 0x000fea0003800000 */
[----:B------:R-:W-:-:S05]  /*0320*/  IADD3 R6, P0, PT, R9, R2, RZ ;  /* 0x0000000209067210 */ /* 0x000fca0007f1e0ff */
[----:B------:R-:W-:-:S05]  /*0330*/  IMAD.X R7, R11, 0x1, R3, P0 ;  /* 0x000000010b077824 */ /* 0x000fca00000e0603 */
[----:B------:R-:W2:Y:S01]  /*0340*/  LDG.E.U8 R6, desc[UR6][R6.64] ;  /* 0x0000000606067981 */ /* 0x000ea2000c1e1100 */
[----:B------:R-:W2:Y:S01]  /*0350*/  LDC.U8 R15, c[0x3][R14] ;  /* 0x00c000000e0f7b82 */ /* 0x000ea20000000000 */
[----:B------:R-:W-:-:S05]  /*0360*/  IADD3 R9, P1, PT, R9, 0x1, RZ ;  /* 0x0000000109097810 */ /* 0x000fca0007f3e0ff */
[----:B------:R-:W-:Y:S01]  /*0370*/  IMAD.X R11, RZ, RZ, R11, P1 ;  /* 0x000000ffff0b7224 */ /* 0x000fe200008e060b */
[----:B--2---:R-:W-:-:S13]  /*0380*/  ISETP.NE.AND P0, PT, R6, R15, PT ;  /* 0x0000000f0600720c */ /* 0x004fda0003f05270 */
[----:B------:R-:W-:Y:S05]  /*0390*/  @!P0 BRA `(.L_x_10) ;  /* 0xfffffffc00b88947 */ /* 0x000fea000383ffff */
[----:B------:R-:W-:Y:S05]  /*03a0*/  BRA `(.L_x_8) ;  /* 0x00000000000c7947 */ /* 0x000fea0003800000 */
.L_x_9:
[----:B------:R-:W2:Y:S02]  /*03b0*/  LDG.E.U16 R6, desc[UR6][R4.64] ;  /* 0x0000000604067981 */ /* 0x000ea4000c1e1500 */
[----:B--2---:R-:W-:-:S05]  /*03c0*/  VIADD R7, R6, 0x1 ;  /* 0x0000000106077836 */ /* 0x004fca0000000000 */
[----:B------:R0:W-:Y:S02]  /*03d0*/  STG.E.U16 desc[UR6][R4.64], R7 ;  /* 0x0000000704007986 */ /* 0x0001e4000c101506 */
.L_x_8:
[----:B-1----:R-:W-:Y:S05]  /*03e0*/  BSYNC.RECONVERGENT B0 ;  /* 0x0000000000007941 */ /* 0x002fea0003800200 */
.L_x_7:
[----:B------:R-:W-:Y:S05]  /*03f0*/  @P2 BRA `(.L_x_11) ;  /* 0xfffffffc00742947 */ /* 0x000fea000383ffff */
[----:B------:R-:W-:-:S04]  /*0400*/  IADD3 R10, P0, PT, R8, R10, RZ ;  /* 0x0000000a080a7210 */ /* 0x000fc80007f1e0ff */
[----:B------:R-:W-:Y:S02]  /*0410*/  LEA.HI.X.SX32 R13, R8, R13, 0x1, P0 ;  /* 0x0000000d080d7211 */ /* 0x000fe400000f0eff */
[----:B------:R-:W-:-:S04]  /*0420*/  ISETP.GE.U32.AND P0, PT, R10, UR4, PT ;  /* 0x000000040a007c0c */ /* 0x000fc8000bf06070 */
[----:B------:R-:W-:-:S13]  /*0430*/  ISETP.GE.U32.AND.EX P0, PT, R13, UR5, PT, P0 ;  /* 0x000000050d007c0c */ /* 0x000fda000bf06100 */
[----:B------:R-:W-:Y:S05]  /*0440*/  @!P0 BRA `(.L_x_12) ;  /* 0xfffffffc00448947 */ /* 0x000fea000383ffff */
[----:B------:R-:W-:Y:S05]  /*0450*/  EXIT ;  /* 0x000000000000794d */ /* 0x000fea0003800000 */
.L_x_13:
        /* <DEDUP_REMOVED lines=10> */
.L_x_25:


//--------------------- .text._Z7searchbPcyjPsi   --------------------------
	.section	.text._Z7searchbPcyjPsi,"ax",@progbits
	.align	128
        .global         _Z7searchbPcyjPsi
        .type           _Z7searchbPcyjPsi,@function
        .size           _Z7searchbPcyjPsi,(.L_x_26 - _Z7searchbPcyjPsi)
        .other          _Z7searchbPcyjPsi,@"STO_CUDA_ENTRY STV_DEFAULT"
_Z7searchbPcyjPsi:
.text._Z7searchbPcyjPsi:
[----:B------:R-:W0:Y:S01]  /*0000*/  LDC R1, c[0x0][0x37c] ;  /* 0x0000df00ff017b82 */ /* 0x000e220000000800 */
[----:B------:R-:W1:Y:S07]  /*0010*/  S2R R7, SR_TID.X ;  /* 0x0000000000077919 */ /* 0x000e6e0000002100 */
[----:B------:R-:W1:Y:S01]  /*0020*/  S2UR UR4, SR_CTAID.X ;  /* 0x00000000000479c3 */ /* 0x000e620000002500 */
[----:B------:R-:W-:Y:S01]  /*0030*/  MOV R0, 0x10 ;  /* 0x0000001000007802 */ /* 0x000fe20000000f00 */
[----:B------:R-:W2:Y:S01]  /*0040*/  LDCU.64 UR6, c[0x4][URZ] ;  /* 0x01000000ff0677ac */ /* 0x000ea20008000a00 */
[----:B------:R-:W-:Y:S01]  /*0050*/  IMAD.MOV.U32 R27, RZ, RZ, RZ ;  /* 0x000000ffff1b7224 */ /* 0x000fe200078e00ff */
[----:B------:R-:W3:Y:S04]  /*0060*/  LDCU UR36, c[0x0][0x3a0] ;  /* 0x00007400ff2477ac */ /* 0x000ee80008000800 */
[----:B------:R-:W1:Y:S08]  /*0070*/  LDC R32, c[0x0][0x360] ;  /* 0x0000d800ff207b82 */ /* 0x000e700000000800 */
[----:B------:R4:W0:Y:S01]  /*0080*/  LDC.64 R2, c[0x4][R0] ;  /* 0x0100000000027b82 */ /* 0x0008220000000a00 */
[----:B--2---:R-:W-:-:S02]  /*0090*/  IMAD.U32 R4, RZ, RZ, UR6 ;  /* 0x00000006ff047e24 */ /* 0x004fc4000f8e00ff */
[----:B------:R-:W-:Y:S02]  /*00a0*/  IMAD.U32 R5, RZ, RZ, UR7 ;  /* 0x00000007ff057e24 */ /* 0x000fe4000f8e00ff */
[----:B-1----:R-:W-:Y:S01]  /*00b0*/  IMAD R26, R32, UR4, R7 ;  /* 0x00000004201a7c24 */ /* 0x002fe2000f8e0207 */
[----:B------:R-:W-:Y:S02]  /*00c0*/  CS2R R6, SRZ ;  /* 0x0000000000067805 */ /* 0x000fe4000001ff00 */
[----:B---34-:R-:W-:Y:S06]  /*00d0*/  BAR.SYNC.DEFER_BLOCKING 0x0 ;  /* 0x0000000000007b1d */ /* 0x018fec0000010000 */
[----:B------:R-:W-:-:S07]  /*00e0*/  LEPC R20, `(.L_x_14) ;  /* 0x000000001014794e */ /* 0x000fce0000000000 */
[----:B0-----:R-:W-:Y:S05]  /*00f0*/  CALL.ABS.NOINC R2 ;  /* 0x0000000002007343 */ /* 0x001fea0003c00000 */
.L_x_14:
[----:B------:R-:W0:Y:S08]  /*0100*/  LDC R31, c[0x0][0x390] ;  /* 0x0000e400ff1f7b82 */ /* 0x000e300000000800 */
[----:B------:R-:W0:Y:S02]  /*0110*/  LDC.64 R2, c[0x0][0x388] ;  /* 0x0000e200ff027b82 */ /* 0x000e240000000a00 */
[----:B0-----:R-:W-:-:S04]  /*0120*/  IADD3 R31, P1, P2, -R31, 0x1, R2 ;  /* 0x000000011f1f7810 */ /* 0x001fc80007a3e102 */
[----:B------:R-:W-:Y:S02]  /*0130*/  ISETP.GT.U32.AND P0, PT, R31, R26, PT ;  /* 0x0000001a1f00720c */ /* 0x000fe40003f04070 */
[----:B------:R-:W-:-:S04]  /*0140*/  IADD3.X R30, PT, PT, RZ, -0x1, R3, P1, P2 ;  /* 0xffffffffff1e7810 */ /* 0x000fc80000fe4403 */
[----:B------:R-:W-:-:S13]  /*0150*/  ISETP.GT.U32.AND.EX P0, PT, R30, RZ, PT, P0 ;  /* 0x000000ff1e00720c */ /* 0x000fda0003f04100 */
[----:B------:R-:W-:Y:S05]  /*0160*/  @!P0 EXIT ;  /* 0x000000000000894d */ /* 0x000fea0003800000 */
[----:B------:R-:W0:Y:S01]  /*0170*/  LDC R0, c[0x0][0x3a0] ;  /* 0x0000e800ff007b82 */ /* 0x000e220000000800 */
[----:B------:R-:W1:Y:S02]  /*0180*/  LDCU UR4, c[0x0][0x370] ;  /* 0x00006e00ff0477ac */ /* 0x000e640008000800 */
[----:B-1----:R-:W-:Y:S01]  /*0190*/  IMAD R32, R32, UR4, RZ ;  /* 0x0000000420207c24 */ /* 0x002fe2000f8e02ff */
[----:B0-----:R-:W-:-:S13]  /*01a0*/  ISETP.GE.AND P0, PT, R0, 0x1, PT ;  /* 0x000000010000780c */ /* 0x001fda0003f06270 */
[----:B------:R-:W-:Y:S05]  /*01b0*/  @!P0 EXIT ;  /* 0x000000000000894d */ /* 0x000fea0003800000 */
[----:B------:R-:W0:Y:S02]  /*01c0*/  LDC.64 R24, c[0x0][0x358] ;  /* 0x0000d600ff187b82 */ /* 0x000e240000000a00 */
.L_x_22:
[----:B------:R-:W1:Y:S01]  /*01d0*/  LDCU.64 UR6, c[0x0][0x398] ;  /* 0x00007300ff0677ac */ /* 0x000e620008000a00 */
[----:B------:R-:W-:Y:S01]  /*01e0*/  BSSY.RECONVERGENT B8, `(.L_x_15) ;  /* 0x0000142000087945 */ /* 0x000fe20003800200 */
[----:B------:R-:W-:Y:S01]  /*01f0*/  IMAD.MOV.U32 R29, RZ, RZ, RZ ;  /* 0x000000ffff1d7224 */ /* 0x000fe200078e00ff */
[----:B------:R-:W2:Y:S01]  /*0200*/  LDCU.64 UR4, c[0x0][0x380] ;  /* 0x00007000ff0477ac */ /* 0x000ea20008000a00 */
[C---:B01----:R-:W-:Y:S02]  /*0210*/  LEA R18, P1, R26.reuse, UR6, 0x1 ;  /* 0x000000061a127c11 */ /* 0x043fe4000f8208ff */
[C---:B--2---:R-:W-:Y:S02]  /*0220*/  IADD3 R22, P0, PT, R26.reuse, UR4, RZ ;  /* 0x000000041a167c10 */ /* 0x044fe4000ff1e0ff */
[C---:B------:R-:W-:Y:S02]  /*0230*/  IADD3.X R16, P2, PT, R26.reuse, UR4, RZ, PT, !PT ;  /* 0x000000041a107c10 */ /* 0x040fe4000bf5e4ff */
[----:B------:R-:W-:-:S02]  /*0240*/  LEA.HI.X R19, R26, UR7, R27, 0x1, P1 ;  /* 0x000000071a137c11 */ /* 0x000fc400088f0c1b */
[----:B------:R-:W-:Y:S02]  /*0250*/  IADD3 R26, P1, PT, R32, R26, RZ ;  /* 0x0000001a201a7210 */ /* 0x000fe40007f3e0ff */
[C---:B------:R-:W-:Y:S02]  /*0260*/  IADD3.X R17, PT, PT, R27.reuse, UR5, RZ, P2, !PT ;  /* 0x000000051b117c10 */ /* 0x040fe400097fe4ff */
[----:B------:R-:W-:Y:S02]  /*0270*/  IADD3.X R23, PT, PT, R27, UR5, RZ, P0, !PT ;  /* 0x000000051b177c10 */ /* 0x000fe400087fe4ff */
[----:B------:R-:W-:Y:S02]  /*0280*/  ISETP.GE.U32.AND P0, PT, R26, R31, PT ;  /* 0x0000001f1a00720c */ /* 0x000fe40003f06070 */
[----:B------:R-:W-:-:S04]  /*0290*/  LEA.HI.X.SX32 R27, R32, R27, 0x1, P1 ;  /* 0x0000001b201b7211 */ /* 0x000fc800008f0eff */
[----:B------:R-:W-:-:S04]  /*02a0*/  ISETP.GE.U32.AND.EX P0, PT, R27, R30, PT, P0 ;  /* 0x0000001e1b00720c */ /* 0x000fc80003f06100 */
[----:B------:R-:W-:-:S09]  /*02b0*/  P2R R34, PR, RZ, 0x1 ;  /* 0x00000001ff227803 */ /* 0x000fd20000000000 */
.L_x_21:
[----:B0-----:R-:W-:Y:S02]  /*02c0*/  R2UR UR4, R24 ;  /* 0x00000000180472ca */ /* 0x001fe400000e0000 */
[----:B------:R-:W-:-:S13]  /*02d0*/  R2UR UR5, R25 ;  /* 0x00000000190572ca */ /* 0x000fda00000e0000 */
[----:B------:R-:W2:Y:S01]  /*02e0*/  LDG.E.U8 R0, desc[UR4][R22.64] ;  /* 0x0000000416007981 */ /* 0x000ea2000c1e1100 */
[C---:B------:R-:W-:Y:S01]  /*02f0*/  IMAD.SHL.U32 R28, R29.reuse, 0x20, RZ ;  /* 0x000000201d1c7824 */ /* 0x040fe200078e00ff */
[----:B------:R-:W-:Y:S01]  /*0300*/  BSSY.RECONVERGENT B7, `(.L_x_16) ;  /* 0x000012d000077945 */ /* 0x000fe20003800200 */
[----:B------:R-:W-:-:S03]  /*0310*/  VIADD R29, R29, 0x1 ;  /* 0x000000011d1d7836 */ /* 0x000fc60000000000 */
[----:B------:R-:W-:Y:S01]  /*0320*/  BSSY.RELIABLE B6, `(.L_x_17) ;  /* 0x0000125000067945 */ /* 0x000fe20003800100 */
[----:B------:R-:W2:Y:S01]  /*0330*/  LDC.U8 R3, c[0x3][R28] ;  /* 0x00c000001c037b82 */ /* 0x000ea20000000000 */
[----:B------:R-:W-:-:S04]  /*0340*/  ISETP.NE.AND P1, PT, R29, UR36, PT ;  /* 0x000000241d007c0c */ /* 0x000fc8000bf25270 */
[----:B------:R-:W-:Y:S02]  /*0350*/  P2R R33, PR, RZ, 0x2 ;  /* 0x00000002ff217803 */ /* 0x000fe40000000000 */
[----:B--2---:R-:W-:-:S13]  /*0360*/  ISETP.NE.AND P0, PT, R0, R3, PT ;  /* 0x000000030000720c */ /* 0x004fda0003f05270 */
[----:B------:R-:W-:Y:S05]  /*0370*/  @P0 BRA `(.L_x_18) ;  /* 0x00000010007c0947 */ /* 0x000fea0003800000 */
[----:B------:R-:W-:Y:S01]  /*0380*/  MOV R2, 0x10 ;  /* 0x0000001000027802 */ /* 0x000fe20000000f00 */
[----:B------:R-:W0:Y:S01]  /*0390*/  LDCU.64 UR4, c[0x4][0x8] ;  /* 0x01000100ff0477ac */ /* 0x000e220008000a00 */
[----:B------:R-:W-:-:S04]  /*03a0*/  CS2R R6, SRZ ;  /* 0x0000000000067805 */ /* 0x000fc8000001ff00 */
[----:B------:R-:W1:Y:S01]  /*03b0*/  LDC.64 R2, c[0x4][R2] ;  /* 0x0100000002027b82 */ /* 0x000e620000000a00 */
[----:B0-----:R-:W-:Y:S02]  /*03c0*/  IMAD.U32 R4, RZ, RZ, UR4 ;  /* 0x00000004ff047e24 */ /* 0x001fe4000f8e00ff */
[----:B------:R-:W-:-:S07]  /*03d0*/  IMAD.U32 R5, RZ, RZ, UR5 ;  /* 0x00000005ff057e24 */ /* 0x000fce000f8e00ff */
[----:B------:R-:W-:-:S07]  /*03e0*/  LEPC R20, `(.L_x_19) ;  /* 0x000000001014794e */ /* 0x000fce0000000000 */
[----:B-1----:R-:W-:Y:S05]  /*03f0*/  CALL.ABS.NOINC R2 ;  /* 0x0000000002007343 */ /* 0x002fea0003c00000 */
.L_x_19:
[----:B------:R-:W0:Y:S02]  /*0400*/  LDC.U8 R3, c[0x3][R28+0x1] ;  /* 0x00c000401c037b82 */ /* 0x000e240000000000 */
[----:B0-----:R-:W-:-:S13]  /*0410*/  ISETP.NE.AND P0, PT, R3, RZ, PT ;  /* 0x000000ff0300720c */ /* 0x001fda0003f05270 */
[----:B------:R-:W-:Y:S05]  /*0420*/  @!P0 BRA `(.L_x_18) ;  /* 0x0000001000508947 */ /* 0x000fea0003800000 */
[----:B------:R-:W-:Y:S02]  /*0430*/  R2UR UR4, R24 ;  /* 0x00000000180472ca */ /* 0x000fe400000e0000 */
[----:B------:R-:W-:-:S13]  /*0440*/  R2UR UR5, R25 ;  /* 0x00000000190572ca */ /* 0x000fda00000e0000 */
[----:B------:R-:W2:Y:S02]  /*0450*/  LDG.E.U8 R0, desc[UR4][R16.64] ;  /* 0x0000000410007981 */ /* 0x000ea4000c1e1100 */
[----:B--2---:R-:W-:-:S13]  /*0460*/  ISETP.NE.AND P0, PT, R0, R3, PT ;  /* 0x000000030000720c */ /* 0x004fda0003f05270 */
[----:B------:R-:W-:Y:S05]  /*0470*/  @P0 BREAK.RELIABLE B6 ;  /* 0x0000000000060942 */ /* 0x000fea0003800100 */
[----:B------:R-:W-:Y:S05]  /*0480*/  @P0 BRA `(.L_x_20) ;  /* 0x0000001000500947 */ /* 0x000fea0003800000 */
        /* <DEDUP_REMOVED lines=270> */
.L_x_18:
[----:B------:R-:W-:Y:S05]  /*1570*/  BSYNC.RELIABLE B6 ;  /* 0x0000000000067941 */ /* 0x000fea0003800100 */
.L_x_17:
[----:B------:R-:W-:Y:S02]  /*1580*/  R2UR UR4, R24 ;  /* 0x00000000180472ca */ /* 0x000fe400000e0000 */
[----:B------:R-:W-:-:S13]  /*1590*/  R2UR UR5, R25 ;  /* 0x00000000190572ca */ /* 0x000fda00000e0000 */
[----:B------:R-:W2:Y:S02]  /*15a0*/  LDG.E.U16 R0, desc[UR4][R18.64] ;  /* 0x0000000412007981 */ /* 0x000ea4000c1e1500 */
[----:B--2---:R-:W-:-:S05]  /*15b0*/  VIADD R3, R0, 0x1 ;  /* 0x0000000100037836 */ /* 0x004fca0000000000 */
[----:B------:R0:W-:Y:S02]  /*15c0*/  STG.E.U16 desc[UR4][R18.64], R3 ;  /* 0x0000000312007986 */ /* 0x0001e4000c101504 */
.L_x_20:
[----:B------:R-:W-:Y:S05]  /*15d0*/  BSYNC.RECONVERGENT B7 ;  /* 0x0000000000077941 */ /* 0x000fea0003800200 */
.L_x_16:
[----:B------:R-:W-:-:S13]  /*15e0*/  ISETP.NE.AND P0, PT, R33, RZ, PT ;  /* 0x000000ff2100720c */ /* 0x000fda0003f05270 */
[----:B------:R-:W-:Y:S05]  /*15f0*/  @P0 BRA `(.L_x_21) ;  /* 0xffffffec00300947 */ /* 0x000fea000383ffff */
[----:B------:R-:W-:Y:S05]  /*1600*/  BSYNC.RECONVERGENT B8 ;  /* 0x0000000000087941 */ /* 0x000fea0003800200 */
.L_x_15:
[----:B------:R-:W-:-:S13]  /*1610*/  ISETP.NE.AND P0, PT, R34, RZ, PT ;  /* 0x000000ff2200720c */ /* 0x000fda0003f05270 */
[----:B------:R-:W-:Y:S05]  /*1620*/  @!P0 BRA `(.L_x_22) ;  /* 0xffffffe800e88947 */ /* 0x000fea000383ffff */
[----:B------:R-:W-:Y:S05]  /*1630*/  EXIT ;  /* 0x000000000000794d */ /* 0x000fea0003800000 */
.L_x_23:
        /* <DEDUP_REMOVED lines=12> */
.L_x_26:


//--------------------- .nv.global.init           --------------------------
	.section	.nv.global.init,"aw",@progbits
.nv.global.init:
	.type		$str,@object
	.size		$str,($str$1 - $str)
$str:
        /*0000*/ 	.byte	0x6b, 0x65, 0x72, 0x6e, 0x65, 0x6c, 0x0a, 0x00
	.type		$str$1,@object
	.size		$str$1,(.L_2 - $str$1)
$str$1:
        /*0008*/ 	.byte	0x66, 0x69, 0x72, 0x73, 0x74, 0x20, 0x6d, 0x61, 0x74, 0x63, 0x68, 0x0a, 0x00
.L_2:


//--------------------- .nv.shared._Z18searchb_all_sharedPcS_yjPsi --------------------------
	.section	.nv.shared._Z18searchb_all_sharedPcS_yjPsi,"aw",@nobits
	.sectionflags	@""
.nv.shared._Z18searchb_all_sharedPcS_yjPsi:
	.zero		1536


//--------------------- .nv.shared.reserved.0     --------------------------
	.section	.nv.shared.reserved.0,"aw",@nobits
	.weak		__nv_reservedSMEM_offset_0_alias
	.size		__nv_reservedSMEM_offset_0_alias, 0, 64
	.other		__nv_reservedSMEM_offset_0_alias,@"STO_CUDA_RESERVED_SHARED STV_DEFAULT"
__nv_reservedSMEM_offset_0_alias:
	.zero		0
	.zero		64


//--------------------- .nv.constant0._Z18searchb_all_sharedPcS_yjPsi --------------------------
	.section	.nv.constant0._Z18searchb_all_sharedPcS_yjPsi,"a",@progbits
	.sectionflags	@""
	.align	4
.nv.constant0._Z18searchb_all_sharedPcS_yjPsi:
	.zero		940


//--------------------- .nv.constant0._Z11searchb_allPcyjPsi --------------------------
	.section	.nv.constant0._Z11searchb_allPcyjPsi,"a",@progbits
	.sectionflags	@""
	.align	4
.nv.constant0._Z11searchb_allPcyjPsi:
	.zero		932


//--------------------- .nv.constant0._Z7searchbPcyjPsi --------------------------
	.section	.nv.constant0._Z7searchbPcyjPsi,"a",@progbits
	.sectionflags	@""
	.align	4
.nv.constant0._Z7searchbPcyjPsi:
	.zero		932


//--------------------- SYMBOLS --------------------------

	.type		.nv.reservedSmem.offset0,@object
	.size		.nv.reservedSmem.offset0,0x4
	.type		.nv.reservedSmem.cap,@object
	.size		.nv.reservedSmem.cap,0x4
	.type		vprintf,@function
